//
// Generated by NVIDIA NVVM Compiler
//
// Compiler Build ID: CL-36424714
// Cuda compilation tools, release 13.0, V13.0.88
// Based on NVVM 20.0.0
//

.version 9.0
.target sm_100
.address_size 64

	// .globl	_Z14oneTimestepGPUP8Particleii

.visible .entry _Z14oneTimestepGPUP8Particleii(
	.param .u64 .ptr .align 1 _Z14oneTimestepGPUP8Particleii_param_0,
	.param .u32 _Z14oneTimestepGPUP8Particleii_param_1,
	.param .u32 _Z14oneTimestepGPUP8Particleii_param_2
)
{
	.reg .pred 	%p<2>;
	.reg .b32 	%r<9>;
	.reg .b32 	%f<10>;
	.reg .b64 	%rd<5>;

	ld.param.u64 	%rd1, [_Z14oneTimestepGPUP8Particleii_param_0];
	ld.param.u32 	%r2, [_Z14oneTimestepGPUP8Particleii_param_1];
	ld.param.u32 	%r3, [_Z14oneTimestepGPUP8Particleii_param_2];
	mov.u32 	%r4, %ctaid.x;
	mov.u32 	%r5, %ntid.x;
	mov.u32 	%r6, %tid.x;
	mad.lo.s32 	%r7, %r4, %r5, %r6;
	add.s32 	%r1, %r7, %r2;
	add.s32 	%r8, %r3, %r2;
	setp.ge.s32 	%p1, %r1, %r8;
	@%p1 bra 	$L__BB0_2;
	cvta.to.global.u64 	%rd2, %rd1;
	mul.wide.s32 	%rd3, %r1, 24;
	add.s64 	%rd4, %rd2, %rd3;
	ld.global.f32 	%f1, [%rd4+12];
	ld.global.f32 	%f2, [%rd4];
	add.f32 	%f3, %f1, %f2;
	st.global.f32 	[%rd4], %f3;
	ld.global.f32 	%f4, [%rd4+16];
	ld.global.f32 	%f5, [%rd4+4];
	add.f32 	%f6, %f4, %f5;
	st.global.f32 	[%rd4+4], %f6;
	ld.global.f32 	%f7, [%rd4+20];
	ld.global.f32 	%f8, [%rd4+8];
	add.f32 	%f9, %f7, %f8;
	st.global.f32 	[%rd4+8], %f9;
$L__BB0_2:
	ret;

}


// ===== COMPILED SASS (sm_100) =====

	.target	sm_100

	.elftype	@"ET_EXEC"


//--------------------- .note.nv.tkinfo           --------------------------
	.section	.note.nv.tkinfo,"",@"SHT_NOTE"
	.sectionflags	@"SHF_NOTE_NV_TKINFO"
	.tkinfo
        /*0018*/ 	.word	0x00000002
        /*0030*/ 	.string	""
        /*0030*/ 	.string	"ptxas"
        /*0030*/ 	.string	"Cuda compilation tools, release 13.0, V13.0.88"
        /*0030*/ 	.string	"Build cuda_13.0.r13.0/compiler.36424714_0"
        /*0030*/ 	.string	"-arch sm_100 -m 64 "



//--------------------- .note.nv.cuinfo           --------------------------
	.section	.note.nv.cuinfo,"",@"SHT_NOTE"
	.sectionflags	@"SHF_NOTE_NV_CUINFO"
        /*0018*/ 	.short	0x0002
        /*001a*/ 	.short	0x0064
        /*001c*/ 	.short	0x0082
	.zero		2


//--------------------- .nv.info                  --------------------------
	.section	.nv.info,"",@"SHT_CUDA_INFO"
	.align	4


	//----- nvinfo : EIATTR_REGCOUNT
	.align		4
        /*0000*/ 	.byte	0x04, 0x2f
        /*0002*/ 	.short	(.L_1 - .L_0)
	.align		4
.L_0:
        /*0004*/ 	.word	index@(_Z14oneTimestepGPUP8Particleii)
        /*0008*/ 	.word	0x0000000c


	//----- nvinfo : EIATTR_FRAME_SIZE
	.align		4
.L_1:
        /*000c*/ 	.byte	0x04, 0x11
        /*000e*/ 	.short	(.L_3 - .L_2)
	.align		4
.L_2:
        /*0010*/ 	.word	index@(_Z14oneTimestepGPUP8Particleii)
        /*0014*/ 	.word	0x00000000


	//----- nvinfo : EIATTR_MIN_STACK_SIZE
	.align		4
.L_3:
        /*0018*/ 	.byte	0x04, 0x12
        /*001a*/ 	.short	(.L_5 - .L_4)
	.align		4
.L_4:
        /*001c*/ 	.word	index@(_Z14oneTimestepGPUP8Particleii)
        /*0020*/ 	.word	0x00000000
.L_5:


//--------------------- .nv.compat                --------------------------
	.section	.nv.compat,"",@"SHT_CUDA_COMPAT_INFO"
	.align	4
        /*0000*/ 	.byte	0x02, 0x09, 0x00, 0x00, 0x02, 0x02, 0x01, 0x00, 0x02, 0x05, 0x05, 0x00, 0x03, 0x07, 0x01, 0x01
        /*0010*/ 	.byte	0x02, 0x03, 0x00, 0x00, 0x02, 0x06, 0x01, 0x00, 0x04, 0x0b, 0x08, 0x00, 0x09, 0x00, 0x00, 0x00
        /*0020*/ 	.byte	0x00, 0x00, 0x00, 0x00


//--------------------- .nv.info._Z14oneTimestepGPUP8Particleii --------------------------
	.section	.nv.info._Z14oneTimestepGPUP8Particleii,"",@"SHT_CUDA_INFO"
	.sectionflags	@""
	.align	4


	//----- nvinfo : EIATTR_CUDA_API_VERSION
	.align		4
        /*0000*/ 	.byte	0x04, 0x37
        /*0002*/ 	.short	(.L_7 - .L_6)
.L_6:
        /*0004*/ 	.word	0x00000082


	//----- nvinfo : EIATTR_KPARAM_INFO
	.align		4
.L_7:
        /*0008*/ 	.byte	0x04, 0x17
        /*000a*/ 	.short	(.L_9 - .L_8)
.L_8:
        /*000c*/ 	.word	0x00000000
        /*0010*/ 	.short	0x0002
        /*0012*/ 	.short	0x000c
        /*0014*/ 	.byte	0x00, 0xf0, 0x11, 0x00


	//----- nvinfo : EIATTR_KPARAM_INFO
	.align		4
.L_9:
        /*0018*/ 	.byte	0x04, 0x17
        /*001a*/ 	.short	(.L_11 - .L_10)
.L_10:
        /*001c*/ 	.word	0x00000000
        /*0020*/ 	.short	0x0001
        /*0022*/ 	.short	0x0008
        /*0024*/ 	.byte	0x00, 0xf0, 0x11, 0x00


	//----- nvinfo : EIATTR_KPARAM_INFO
	.align		4
.L_11:
        /*0028*/ 	.byte	0x04, 0x17
        /*002a*/ 	.short	(.L_13 - .L_12)
.L_12:
        /*002c*/ 	.word	0x00000000
        /*0030*/ 	.short	0x0000
        /*0032*/ 	.short	0x0000
        /*0034*/ 	.byte	0x00, 0xf5, 0x21, 0x00


	//----- nvinfo : EIATTR_SPARSE_MMA_MASK
	.align		4
.L_13:
        /*0038*/ 	.byte	0x03, 0x50
        /*003a*/ 	.short	0x0000


	//----- nvinfo : EIATTR_MAXREG_COUNT
	.align		4
        /*003c*/ 	.byte	0x03, 0x1b
        /*003e*/ 	.short	0x00ff


	//----- nvinfo : EIATTR_MERCURY_ISA_VERSION
	.align		4
        /*0040*/ 	.byte	0x03, 0x5f
        /*0042*/ 	.short	0x0101


	//----- nvinfo : EIATTR_VRC_CTA_INIT_COUNT
	.align		4
        /*0044*/ 	.byte	0x02, 0x4a
	.zero		1
	.zero		1


	//----- nvinfo : EIATTR_EXIT_INSTR_OFFSETS
	.align		4
        /*0048*/ 	.byte	0x04, 0x1c
        /*004a*/ 	.short	(.L_15 - .L_14)


	//   ....[0]....
.L_14:
        /*004c*/ 	.word	0x00000090


	//   ....[1]....
        /*0050*/ 	.word	0x00000190


	//----- nvinfo : EIATTR_CBANK_PARAM_SIZE
	.align		4
.L_15:
        /*0054*/ 	.byte	0x03, 0x19
        /*0056*/ 	.short	0x0010


	//----- nvinfo : EIATTR_PARAM_CBANK
	.align		4
        /*0058*/ 	.byte	0x04, 0x0a
        /*005a*/ 	.short	(.L_17 - .L_16)
	.align		4
.L_16:
        /*005c*/ 	.word	index@(.nv.constant0._Z14oneTimestepGPUP8Particleii)
        /*0060*/ 	.short	0x0380
        /*0062*/ 	.short	0x0010


	//----- nvinfo : EIATTR_SW_WAR
	.align		4
.L_17:
        /*0064*/ 	.byte	0x04, 0x36
        /*0066*/ 	.short	(.L_19 - .L_18)
.L_18:
        /*0068*/ 	.word	0x00000008
.L_19:


//--------------------- .nv.callgraph             --------------------------
	.section	.nv.callgraph,"",@"SHT_CUDA_CALLGRAPH"
	.align	4
	.sectionentsize	8
	.align		4
        /*0000*/ 	.word	0x00000000
	.align		4
        /*0004*/ 	.word	0xffffffff
	.align		4
        /*0008*/ 	.word	0x00000000
	.align		4
        /*000c*/ 	.word	0xfffffffe
	.align		4
        /*0010*/ 	.word	0x00000000
	.align		4
        /*0014*/ 	.word	0xfffffffd
	.align		4
        /*0018*/ 	.word	0x00000000
	.align		4
        /*001c*/ 	.word	0xfffffffc


//--------------------- .text._Z14oneTimestepGPUP8Particleii --------------------------
	.section	.text._Z14oneTimestepGPUP8Particleii,"ax",@progbits
	.align	128
        .global         _Z14oneTimestepGPUP8Particleii
        .type           _Z14oneTimestepGPUP8Particleii,@function
        .size           _Z14oneTimestepGPUP8Particleii,(.L_x_1 - _Z14oneTimestepGPUP8Particleii)
        .other          _Z14oneTimestepGPUP8Particleii,@"STO_CUDA_ENTRY STV_DEFAULT"
_Z14oneTimestepGPUP8Particleii:
.text._Z14oneTimestepGPUP8Particleii:
[----:B------:R-:W-:Y:S01]  /*0000*/  LDC R1, c[0x0][0x37c] ;  /* 0x0000df00ff017b82 */ /* 0x000fe20000000800 */
[----:B------:R-:W0:Y:S07]  /*0010*/  S2R R3, SR_TID.X ;  /* 0x0000000000037919 */ /* 0x000e2e0000002100 */
[----:B------:R-:W0:Y:S01]  /*0020*/  S2UR UR4, SR_CTAID.X ;  /* 0x00000000000479c3 */ /* 0x000e220000002500 */
[----:B------:R-:W1:Y:S07]  /*0030*/  LDCU.64 UR6, c[0x0][0x388] ;  /* 0x00007100ff0677ac */ /* 0x000e6e0008000a00 */
[----:B------:R-:W0:Y:S02]  /*0040*/  LDC R0, c[0x0][0x360] ;  /* 0x0000d800ff007b82 */ /* 0x000e240000000800 */
[----:B0-----:R-:W-:Y:S01]  /*0050*/  IMAD R0, R0, UR4, R3 ;  /* 0x0000000400007c24 */ /* 0x001fe2000f8e0203 */
[----:B-1----:R-:W-:-:S04]  /*0060*/  UIADD3 UR4, UPT, UPT, UR6, UR7, URZ ;  /* 0x0000000706047290 */ /* 0x002fc8000fffe0ff */
[----:B------:R-:W-:-:S04]  /*0070*/  IADD3 R5, PT, PT, R0, UR6, RZ ;  /* 0x0000000600057c10 */ /* 0x000fc8000fffe0ff */
[----:B------:R-:W-:-:S13]  /*0080*/  ISETP.GE.AND P0, PT, R5, UR4, PT ;  /* 0x0000000405007c0c */ /* 0x000fda000bf06270 */
[----:B------:R-:W-:Y:S05]  /*0090*/  @P0 EXIT ;  /* 0x000000000000094d */ /* 0x000fea0003800000 */
[----:B------:R-:W0:Y:S01]  /*00a0*/  LDC.64 R2, c[0x0][0x380] ;  /* 0x0000e000ff027b82 */ /* 0x000e220000000a00 */
[----:B------:R-:W1:Y:S01]  /*00b0*/  LDCU.64 UR4, c[0x0][0x358] ;  /* 0x00006b00ff0477ac */ /* 0x000e620008000a00 */
[----:B0-----:R-:W-:-:S05]  /*00c0*/  IMAD.WIDE R2, R5, 0x18, R2 ;  /* 0x0000001805027825 */ /* 0x001fca00078e0202 */
[----:B-1----:R-:W2:Y:S04]  /*00d0*/  LDG.E R0, desc[UR4][R2.64+0xc] ;  /* 0x00000c0402007981 */ /* 0x002ea8000c1e1900 */
[----:B------:R-:W2:Y:S04]  /*00e0*/  LDG.E R5, desc[UR4][R2.64] ;  /* 0x0000000402057981 */ /* 0x000ea8000c1e1900 */
[----:B------:R-:W3:Y:S04]  /*00f0*/  LDG.E R4, desc[UR4][R2.64+0x10] ;  /* 0x0000100402047981 */ /* 0x000ee8000c1e1900 */
[----:B------:R-:W3:Y:S04]  /*0100*/  LDG.E R7, desc[UR4][R2.64+0x4] ;  /* 0x0000040402077981 */ /* 0x000ee8000c1e1900 */
[----:B------:R-:W4:Y:S04]  /*0110*/  LDG.E R6, desc[UR4][R2.64+0x14] ;  /* 0x0000140402067981 */ /* 0x000f28000c1e1900 */
[----:B------:R-:W4:Y:S01]  /*0120*/  LDG.E R9, desc[UR4][R2.64+0x8] ;  /* 0x0000080402097981 */ /* 0x000f22000c1e1900 */
[----:B--2---:R-:W-:-:S05]  /*0130*/  FADD R5, R0, R5 ;  /* 0x0000000500057221 */ /* 0x004fca0000000000 */
[----:B------:R-:W-:Y:S01]  /*0140*/  STG.E desc[UR4][R2.64], R5 ;  /* 0x0000000502007986 */ /* 0x000fe2000c101904 */
[----:B---3--:R-:W-:-:S05]  /*0150*/  FADD R7, R4, R7 ;  /* 0x0000000704077221 */ /* 0x008fca0000000000 */
[----:B------:R-:W-:Y:S01]  /*0160*/  STG.E desc[UR4][R2.64+0x4], R7 ;  /* 0x0000040702007986 */ /* 0x000fe2000c101904 */
[----:B----4-:R-:W-:-:S05]  /*0170*/  FADD R9, R6, R9 ;  /* 0x0000000906097221 */ /* 0x010fca0000000000 */
[----:B------:R-:W-:Y:S01]  /*0180*/  STG.E desc[UR4][R2.64+0x8], R9 ;  /* 0x0000080902007986 */ /* 0x000fe2000c101904 */
[----:B------:R-:W-:Y:S05]  /*0190*/  EXIT ;  /* 0x000000000000794d */ /* 0x000fea0003800000 */
.L_x_0:
[----:B------:R-:W-:-:S00]  /*01a0*/  BRA `(.L_x_0) ;  /* 0xfffffffc00fc7947 */ /* 0x000fc0000383ffff */
[----:B------:R-:W-:-:S00]  /*01b0*/  NOP ;  /* 0x0000000000007918 */ /* 0x000fc00000000000 */
        /* <DEDUP_REMOVED lines=12> */
.L_x_1:


//--------------------- .nv.shared.reserved.0     --------------------------
	.section	.nv.shared.reserved.0,"aw",@nobits
	.weak		__nv_reservedSMEM_offset_0_alias
	.size		__nv_reservedSMEM_offset_0_alias, 0, 64
	.other		__nv_reservedSMEM_offset_0_alias,@"STO_CUDA_RESERVED_SHARED STV_DEFAULT"
__nv_reservedSMEM_offset_0_alias:
	.zero		0
	.zero		64


//--------------------- .nv.constant0._Z14oneTimestepGPUP8Particleii --------------------------
	.section	.nv.constant0._Z14oneTimestepGPUP8Particleii,"a",@progbits
	.sectionflags	@""
	.align	4
.nv.constant0._Z14oneTimestepGPUP8Particleii:
	.zero		912


//--------------------- SYMBOLS --------------------------

	.type		.nv.reservedSmem.offset0,@object
	.size		.nv.reservedSmem.offset0,0x4
